//
// Generated by NVIDIA NVVM Compiler
//
// Compiler Build ID: CL-36424714
// Cuda compilation tools, release 13.0, V13.0.88
// Based on NVVM 20.0.0
//

.version 9.0
.target sm_100
.address_size 64

	// .globl	_Z3addPiS_S_

.visible .entry _Z3addPiS_S_(
	.param .u64 .ptr .align 1 _Z3addPiS_S__param_0,
	.param .u64 .ptr .align 1 _Z3addPiS_S__param_1,
	.param .u64 .ptr .align 1 _Z3addPiS_S__param_2
)
{
	.reg .pred 	%p<2>;
	.reg .b32 	%r<5>;
	.reg .b64 	%rd<11>;

	ld.param.u64 	%rd1, [_Z3addPiS_S__param_0];
	ld.param.u64 	%rd2, [_Z3addPiS_S__param_1];
	ld.param.u64 	%rd3, [_Z3addPiS_S__param_2];
	mov.u32 	%r1, %tid.x;
	setp.gt.u32 	%p1, %r1, 19;
	@%p1 bra 	$L__BB0_2;
	cvta.to.global.u64 	%rd4, %rd1;
	cvta.to.global.u64 	%rd5, %rd2;
	cvta.to.global.u64 	%rd6, %rd3;
	mul.wide.u32 	%rd7, %r1, 4;
	add.s64 	%rd8, %rd4, %rd7;
	ld.global.u32 	%r2, [%rd8];
	add.s64 	%rd9, %rd5, %rd7;
	ld.global.u32 	%r3, [%rd9];
	add.s32 	%r4, %r3, %r2;
	add.s64 	%rd10, %rd6, %rd7;
	st.global.u32 	[%rd10], %r4;
$L__BB0_2:
	ret;

}


// ===== COMPILED SASS (sm_100) =====

	.target	sm_100

	.elftype	@"ET_EXEC"


//--------------------- .note.nv.tkinfo           --------------------------
	.section	.note.nv.tkinfo,"",@"SHT_NOTE"
	.sectionflags	@"SHF_NOTE_NV_TKINFO"
	.tkinfo
        /*0018*/ 	.word	0x00000002
        /*0030*/ 	.string	""
        /*0030*/ 	.string	"ptxas"
        /*0030*/ 	.string	"Cuda compilation tools, release 13.0, V13.0.88"
        /*0030*/ 	.string	"Build cuda_13.0.r13.0/compiler.36424714_0"
        /*0030*/ 	.string	"-arch sm_100 -m 64 "



//--------------------- .note.nv.cuinfo           --------------------------
	.section	.note.nv.cuinfo,"",@"SHT_NOTE"
	.sectionflags	@"SHF_NOTE_NV_CUINFO"
        /*0018*/ 	.short	0x0002
        /*001a*/ 	.short	0x0064
        /*001c*/ 	.short	0x0082
	.zero		2


//--------------------- .nv.info                  --------------------------
	.section	.nv.info,"",@"SHT_CUDA_INFO"
	.align	4


	//----- nvinfo : EIATTR_REGCOUNT
	.align		4
        /*0000*/ 	.byte	0x04, 0x2f
        /*0002*/ 	.short	(.L_1 - .L_0)
	.align		4
.L_0:
        /*0004*/ 	.word	index@(_Z3addPiS_S_)
        /*0008*/ 	.word	0x0000000c


	//----- nvinfo : EIATTR_FRAME_SIZE
	.align		4
.L_1:
        /*000c*/ 	.byte	0x04, 0x11
        /*000e*/ 	.short	(.L_3 - .L_2)
	.align		4
.L_2:
        /*0010*/ 	.word	index@(_Z3addPiS_S_)
        /*0014*/ 	.word	0x00000000


	//----- nvinfo : EIATTR_MIN_STACK_SIZE
	.align		4
.L_3:
        /*0018*/ 	.byte	0x04, 0x12
        /*001a*/ 	.short	(.L_5 - .L_4)
	.align		4
.L_4:
        /*001c*/ 	.word	index@(_Z3addPiS_S_)
        /*0020*/ 	.word	0x00000000
.L_5:


//--------------------- .nv.compat                --------------------------
	.section	.nv.compat,"",@"SHT_CUDA_COMPAT_INFO"
	.align	4
        /*0000*/ 	.byte	0x02, 0x09, 0x00, 0x00, 0x02, 0x02, 0x01, 0x00, 0x02, 0x05, 0x05, 0x00, 0x03, 0x07, 0x01, 0x01
        /*0010*/ 	.byte	0x02, 0x03, 0x00, 0x00, 0x02, 0x06, 0x01, 0x00, 0x04, 0x0b, 0x08, 0x00, 0x09, 0x00, 0x00, 0x00
        /*0020*/ 	.byte	0x00, 0x00, 0x00, 0x00


//--------------------- .nv.info._Z3addPiS_S_     --------------------------
	.section	.nv.info._Z3addPiS_S_,"",@"SHT_CUDA_INFO"
	.sectionflags	@""
	.align	4


	//----- nvinfo : EIATTR_CUDA_API_VERSION
	.align		4
        /*0000*/ 	.byte	0x04, 0x37
        /*0002*/ 	.short	(.L_7 - .L_6)
.L_6:
        /*0004*/ 	.word	0x00000082


	//----- nvinfo : EIATTR_KPARAM_INFO
	.align		4
.L_7:
        /*0008*/ 	.byte	0x04, 0x17
        /*000a*/ 	.short	(.L_9 - .L_8)
.L_8:
        /*000c*/ 	.word	0x00000000
        /*0010*/ 	.short	0x0002
        /*0012*/ 	.short	0x0010
        /*0014*/ 	.byte	0x00, 0xf5, 0x21, 0x00


	//----- nvinfo : EIATTR_KPARAM_INFO
	.align		4
.L_9:
        /*0018*/ 	.byte	0x04, 0x17
        /*001a*/ 	.short	(.L_11 - .L_10)
.L_10:
        /*001c*/ 	.word	0x00000000
        /*0020*/ 	.short	0x0001
        /*0022*/ 	.short	0x0008
        /*0024*/ 	.byte	0x00, 0xf5, 0x21, 0x00


	//----- nvinfo : EIATTR_KPARAM_INFO
	.align		4
.L_11:
        /*0028*/ 	.byte	0x04, 0x17
        /*002a*/ 	.short	(.L_13 - .L_12)
.L_12:
        /*002c*/ 	.word	0x00000000
        /*0030*/ 	.short	0x0000
        /*0032*/ 	.short	0x0000
        /*0034*/ 	.byte	0x00, 0xf5, 0x21, 0x00


	//----- nvinfo : EIATTR_SPARSE_MMA_MASK
	.align		4
.L_13:
        /*0038*/ 	.byte	0x03, 0x50
        /*003a*/ 	.short	0x0000


	//----- nvinfo : EIATTR_MAXREG_COUNT
	.align		4
        /*003c*/ 	.byte	0x03, 0x1b
        /*003e*/ 	.short	0x00ff


	//----- nvinfo : EIATTR_MERCURY_ISA_VERSION
	.align		4
        /*0040*/ 	.byte	0x03, 0x5f
        /*0042*/ 	.short	0x0101


	//----- nvinfo : EIATTR_VRC_CTA_INIT_COUNT
	.align		4
        /*0044*/ 	.byte	0x02, 0x4a
	.zero		1
	.zero		1


	//----- nvinfo : EIATTR_EXIT_INSTR_OFFSETS
	.align		4
        /*0048*/ 	.byte	0x04, 0x1c
        /*004a*/ 	.short	(.L_15 - .L_14)


	//   ....[0]....
.L_14:
        /*004c*/ 	.word	0x00000030


	//   ....[1]....
        /*0050*/ 	.word	0x000000f0


	//----- nvinfo : EIATTR_CBANK_PARAM_SIZE
	.align		4
.L_15:
        /*0054*/ 	.byte	0x03, 0x19
        /*0056*/ 	.short	0x0018


	//----- nvinfo : EIATTR_PARAM_CBANK
	.align		4
        /*0058*/ 	.byte	0x04, 0x0a
        /*005a*/ 	.short	(.L_17 - .L_16)
	.align		4
.L_16:
        /*005c*/ 	.word	index@(.nv.constant0._Z3addPiS_S_)
        /*0060*/ 	.short	0x0380
        /*0062*/ 	.short	0x0018


	//----- nvinfo : EIATTR_SW_WAR
	.align		4
.L_17:
        /*0064*/ 	.byte	0x04, 0x36
        /*0066*/ 	.short	(.L_19 - .L_18)
.L_18:
        /*0068*/ 	.word	0x00000008
.L_19:


//--------------------- .nv.callgraph             --------------------------
	.section	.nv.callgraph,"",@"SHT_CUDA_CALLGRAPH"
	.align	4
	.sectionentsize	8
	.align		4
        /*0000*/ 	.word	0x00000000
	.align		4
        /*0004*/ 	.word	0xffffffff
	.align		4
        /*0008*/ 	.word	0x00000000
	.align		4
        /*000c*/ 	.word	0xfffffffe
	.align		4
        /*0010*/ 	.word	0x00000000
	.align		4
        /*0014*/ 	.word	0xfffffffd
	.align		4
        /*0018*/ 	.word	0x00000000
	.align		4
        /*001c*/ 	.word	0xfffffffc


//--------------------- .text._Z3addPiS_S_        --------------------------
	.section	.text._Z3addPiS_S_,"ax",@progbits
	.align	128
        .global         _Z3addPiS_S_
        .type           _Z3addPiS_S_,@function
        .size           _Z3addPiS_S_,(.L_x_1 - _Z3addPiS_S_)
        .other          _Z3addPiS_S_,@"STO_CUDA_ENTRY STV_DEFAULT"
_Z3addPiS_S_:
.text._Z3addPiS_S_:
[----:B------:R-:W-:Y:S01]  /*0000*/  LDC R1, c[0x0][0x37c] ;  /* 0x0000df00ff017b82 */ /* 0x000fe20000000800 */
[----:B------:R-:W0:Y:S02]  /*0010*/  S2R R9, SR_TID.X ;  /* 0x0000000000097919 */ /* 0x000e240000002100 */
[----:B0-----:R-:W-:-:S13]  /*0020*/  ISETP.GT.U32.AND P0, PT, R9, 0x13, PT ;  /* 0x000000130900780c */ /* 0x001fda0003f04070 */
[----:B------:R-:W-:Y:S05]  /*0030*/  @P0 EXIT ;  /* 0x000000000000094d */ /* 0x000fea0003800000 */
[----:B------:R-:W0:Y:S01]  /*0040*/  LDC.64 R2, c[0x0][0x380] ;  /* 0x0000e000ff027b82 */ /* 0x000e220000000a00 */
[----:B------:R-:W1:Y:S07]  /*0050*/  LDCU.64 UR4, c[0x0][0x358] ;  /* 0x00006b00ff0477ac */ /* 0x000e6e0008000a00 */
[----:B------:R-:W2:Y:S08]  /*0060*/  LDC.64 R4, c[0x0][0x388] ;  /* 0x0000e200ff047b82 */ /* 0x000eb00000000a00 */
[----:B------:R-:W3:Y:S01]  /*0070*/  LDC.64 R6, c[0x0][0x390] ;  /* 0x0000e400ff067b82 */ /* 0x000ee20000000a00 */
[----:B0-----:R-:W-:-:S06]  /*0080*/  IMAD.WIDE.U32 R2, R9, 0x4, R2 ;  /* 0x0000000409027825 */ /* 0x001fcc00078e0002 */
[----:B-1----:R-:W4:Y:S01]  /*0090*/  LDG.E R2, desc[UR4][R2.64] ;  /* 0x0000000402027981 */ /* 0x002f22000c1e1900 */
[----:B--2---:R-:W-:-:S06]  /*00a0*/  IMAD.WIDE.U32 R4, R9, 0x4, R4 ;  /* 0x0000000409047825 */ /* 0x004fcc00078e0004 */
[----:B------:R-:W4:Y:S01]  /*00b0*/  LDG.E R5, desc[UR4][R4.64] ;  /* 0x0000000404057981 */ /* 0x000f22000c1e1900 */
[----:B---3--:R-:W-:Y:S01]  /*00c0*/  IMAD.WIDE.U32 R6, R9, 0x4, R6 ;  /* 0x0000000409067825 */ /* 0x008fe200078e0006 */
[----:B----4-:R-:W-:-:S05]  /*00d0*/  IADD3 R9, PT, PT, R2, R5, RZ ;  /* 0x0000000502097210 */ /* 0x010fca0007ffe0ff */
[----:B------:R-:W-:Y:S01]  /*00e0*/  STG.E desc[UR4][R6.64], R9 ;  /* 0x0000000906007986 */ /* 0x000fe2000c101904 */
[----:B------:R-:W-:Y:S05]  /*00f0*/  EXIT ;  /* 0x000000000000794d */ /* 0x000fea0003800000 */
.L_x_0:
[----:B------:R-:W-:-:S00]  /*0100*/  BRA `(.L_x_0) ;  /* 0xfffffffc00fc7947 */ /* 0x000fc0000383ffff */
[----:B------:R-:W-:-:S00]  /*0110*/  NOP ;  /* 0x0000000000007918 */ /* 0x000fc00000000000 */
        /* <DEDUP_REMOVED lines=14> */
.L_x_1:


//--------------------- .nv.shared.reserved.0     --------------------------
	.section	.nv.shared.reserved.0,"aw",@nobits
	.weak		__nv_reservedSMEM_offset_0_alias
	.size		__nv_reservedSMEM_offset_0_alias, 0, 64
	.other		__nv_reservedSMEM_offset_0_alias,@"STO_CUDA_RESERVED_SHARED STV_DEFAULT"
__nv_reservedSMEM_offset_0_alias:
	.zero		0
	.zero		64


//--------------------- .nv.constant0._Z3addPiS_S_ --------------------------
	.section	.nv.constant0._Z3addPiS_S_,"a",@progbits
	.sectionflags	@""
	.align	4
.nv.constant0._Z3addPiS_S_:
	.zero		920


//--------------------- SYMBOLS --------------------------

	.type		.nv.reservedSmem.offset0,@object
	.size		.nv.reservedSmem.offset0,0x4
